//
// Generated by NVIDIA NVVM Compiler
//
// Compiler Build ID: CL-36424714
// Cuda compilation tools, release 13.0, V13.0.88
// Based on NVVM 20.0.0
//

.version 9.0
.target sm_100
.address_size 64

	// .globl	alex

.visible .entry alex(
	.param .u32 alex_param_0,
	.param .u64 .ptr .align 1 alex_param_1,
	.param .u64 .ptr .align 1 alex_param_2
)
{
	.reg .pred 	%p<11>;
	.reg .b32 	%r<62>;
	.reg .b64 	%rd<11>;
	.reg .b64 	%fd<96>;

	ld.param.u32 	%r22, [alex_param_0];
	ld.param.u64 	%rd2, [alex_param_1];
	ld.param.u64 	%rd3, [alex_param_2];
	cvta.to.global.u64 	%rd1, %rd3;
	mov.u32 	%r23, %tid.x;
	mov.u32 	%r24, %ctaid.x;
	mov.u32 	%r25, %ntid.x;
	mad.lo.s32 	%r1, %r24, %r25, %r23;
	setp.ge.s32 	%p1, %r1, %r22;
	@%p1 bra 	$L__BB0_18;
	cvta.to.global.u64 	%rd4, %rd2;
	mul.wide.s32 	%rd5, %r1, 8;
	add.s64 	%rd6, %rd4, %rd5;
	ld.global.f64 	%fd1, [%rd6];
	setp.leu.f64 	%p2, %fd1, 0dBFE0000000000000;
	@%p2 bra 	$L__BB0_3;
	add.s64 	%rd10, %rd1, %rd5;
	st.global.f64 	[%rd10], %fd1;
	bra.uni 	$L__BB0_18;
$L__BB0_3:
	neg.f64 	%fd90, %fd1;
	{
	.reg .b32 %temp; 
	mov.b64 	{%temp, %r54}, %fd90;
	}
	{
	.reg .b32 %temp; 
	mov.b64 	{%r55, %temp}, %fd90;
	}
	setp.gt.s32 	%p3, %r54, 1048575;
	mov.b32 	%r56, -1023;
	@%p3 bra 	$L__BB0_5;
	mul.f64 	%fd90, %fd1, 0dC350000000000000;
	{
	.reg .b32 %temp; 
	mov.b64 	{%temp, %r54}, %fd90;
	}
	{
	.reg .b32 %temp; 
	mov.b64 	{%r55, %temp}, %fd90;
	}
	mov.b32 	%r56, -1077;
$L__BB0_5:
	add.s32 	%r28, %r54, -1;
	setp.gt.u32 	%p4, %r28, 2146435070;
	@%p4 bra 	$L__BB0_9;
	shr.u32 	%r31, %r54, 20;
	add.s32 	%r57, %r56, %r31;
	and.b32  	%r32, %r54, 1048575;
	or.b32  	%r33, %r32, 1072693248;
	mov.b64 	%fd91, {%r55, %r33};
	setp.lt.u32 	%p6, %r33, 1073127583;
	@%p6 bra 	$L__BB0_8;
	{
	.reg .b32 %temp; 
	mov.b64 	{%r34, %temp}, %fd91;
	}
	{
	.reg .b32 %temp; 
	mov.b64 	{%temp, %r35}, %fd91;
	}
	add.s32 	%r36, %r35, -1048576;
	mov.b64 	%fd91, {%r34, %r36};
	add.s32 	%r57, %r57, 1;
$L__BB0_8:
	add.f64 	%fd19, %fd91, 0dBFF0000000000000;
	add.f64 	%fd20, %fd91, 0d3FF0000000000000;
	rcp.approx.ftz.f64 	%fd21, %fd20;
	neg.f64 	%fd22, %fd20;
	fma.rn.f64 	%fd23, %fd22, %fd21, 0d3FF0000000000000;
	fma.rn.f64 	%fd24, %fd23, %fd23, %fd23;
	fma.rn.f64 	%fd25, %fd24, %fd21, %fd21;
	mul.f64 	%fd26, %fd19, %fd25;
	fma.rn.f64 	%fd27, %fd19, %fd25, %fd26;
	mul.f64 	%fd28, %fd27, %fd27;
	fma.rn.f64 	%fd29, %fd28, 0d3EB1380B3AE80F1E, 0d3ED0EE258B7A8B04;
	fma.rn.f64 	%fd30, %fd29, %fd28, 0d3EF3B2669F02676F;
	fma.rn.f64 	%fd31, %fd30, %fd28, 0d3F1745CBA9AB0956;
	fma.rn.f64 	%fd32, %fd31, %fd28, 0d3F3C71C72D1B5154;
	fma.rn.f64 	%fd33, %fd32, %fd28, 0d3F624924923BE72D;
	fma.rn.f64 	%fd34, %fd33, %fd28, 0d3F8999999999A3C4;
	fma.rn.f64 	%fd35, %fd34, %fd28, 0d3FB5555555555554;
	sub.f64 	%fd36, %fd19, %fd27;
	add.f64 	%fd37, %fd36, %fd36;
	neg.f64 	%fd38, %fd27;
	fma.rn.f64 	%fd39, %fd38, %fd19, %fd37;
	mul.f64 	%fd40, %fd25, %fd39;
	mul.f64 	%fd41, %fd28, %fd35;
	fma.rn.f64 	%fd42, %fd41, %fd27, %fd40;
	xor.b32  	%r37, %r57, -2147483648;
	mov.b32 	%r38, 1127219200;
	mov.b64 	%fd43, {%r37, %r38};
	mov.b32 	%r39, -2147483648;
	mov.b64 	%fd44, {%r39, %r38};
	sub.f64 	%fd45, %fd43, %fd44;
	fma.rn.f64 	%fd46, %fd45, 0d3FE62E42FEFA39EF, %fd27;
	fma.rn.f64 	%fd47, %fd45, 0dBFE62E42FEFA39EF, %fd46;
	sub.f64 	%fd48, %fd47, %fd27;
	sub.f64 	%fd49, %fd42, %fd48;
	fma.rn.f64 	%fd50, %fd45, 0d3C7ABC9E3B39803F, %fd49;
	add.f64 	%fd92, %fd46, %fd50;
	bra.uni 	$L__BB0_10;
$L__BB0_9:
	fma.rn.f64 	%fd18, %fd90, 0d7FF0000000000000, 0d7FF0000000000000;
	{
	.reg .b32 %temp; 
	mov.b64 	{%temp, %r29}, %fd90;
	}
	and.b32  	%r30, %r29, 2147483647;
	setp.eq.s32 	%p5, %r30, 0;
	selp.f64 	%fd92, 0dFFF0000000000000, %fd18, %p5;
$L__BB0_10:
	mov.f64 	%fd93, 0d3FE0000000000000;
	{
	.reg .b32 %temp; 
	mov.b64 	{%temp, %r58}, %fd93;
	}
	{
	.reg .b32 %temp; 
	mov.b64 	{%r59, %temp}, %fd93;
	}
	setp.gt.s32 	%p7, %r58, 1048575;
	mov.b32 	%r60, -1023;
	@%p7 bra 	$L__BB0_12;
	mov.f64 	%fd93, 0d4340000000000000;
	{
	.reg .b32 %temp; 
	mov.b64 	{%temp, %r58}, %fd93;
	}
	{
	.reg .b32 %temp; 
	mov.b64 	{%r59, %temp}, %fd93;
	}
	mov.b32 	%r60, -1077;
$L__BB0_12:
	add.s32 	%r42, %r58, -1;
	setp.gt.u32 	%p8, %r42, 2146435070;
	@%p8 bra 	$L__BB0_16;
	shr.u32 	%r45, %r58, 20;
	add.s32 	%r61, %r60, %r45;
	and.b32  	%r46, %r58, 1048575;
	or.b32  	%r47, %r46, 1072693248;
	mov.b64 	%fd94, {%r59, %r47};
	setp.lt.u32 	%p10, %r47, 1073127583;
	@%p10 bra 	$L__BB0_15;
	{
	.reg .b32 %temp; 
	mov.b64 	{%r48, %temp}, %fd94;
	}
	{
	.reg .b32 %temp; 
	mov.b64 	{%temp, %r49}, %fd94;
	}
	add.s32 	%r50, %r49, -1048576;
	mov.b64 	%fd94, {%r48, %r50};
	add.s32 	%r61, %r61, 1;
$L__BB0_15:
	add.f64 	%fd54, %fd94, 0dBFF0000000000000;
	add.f64 	%fd55, %fd94, 0d3FF0000000000000;
	rcp.approx.ftz.f64 	%fd56, %fd55;
	neg.f64 	%fd57, %fd55;
	fma.rn.f64 	%fd58, %fd57, %fd56, 0d3FF0000000000000;
	fma.rn.f64 	%fd59, %fd58, %fd58, %fd58;
	fma.rn.f64 	%fd60, %fd59, %fd56, %fd56;
	mul.f64 	%fd61, %fd54, %fd60;
	fma.rn.f64 	%fd62, %fd54, %fd60, %fd61;
	mul.f64 	%fd63, %fd62, %fd62;
	fma.rn.f64 	%fd64, %fd63, 0d3EB1380B3AE80F1E, 0d3ED0EE258B7A8B04;
	fma.rn.f64 	%fd65, %fd64, %fd63, 0d3EF3B2669F02676F;
	fma.rn.f64 	%fd66, %fd65, %fd63, 0d3F1745CBA9AB0956;
	fma.rn.f64 	%fd67, %fd66, %fd63, 0d3F3C71C72D1B5154;
	fma.rn.f64 	%fd68, %fd67, %fd63, 0d3F624924923BE72D;
	fma.rn.f64 	%fd69, %fd68, %fd63, 0d3F8999999999A3C4;
	fma.rn.f64 	%fd70, %fd69, %fd63, 0d3FB5555555555554;
	sub.f64 	%fd71, %fd54, %fd62;
	add.f64 	%fd72, %fd71, %fd71;
	neg.f64 	%fd73, %fd62;
	fma.rn.f64 	%fd74, %fd73, %fd54, %fd72;
	mul.f64 	%fd75, %fd60, %fd74;
	mul.f64 	%fd76, %fd63, %fd70;
	fma.rn.f64 	%fd77, %fd76, %fd62, %fd75;
	xor.b32  	%r51, %r61, -2147483648;
	mov.b32 	%r52, 1127219200;
	mov.b64 	%fd78, {%r51, %r52};
	mov.b32 	%r53, -2147483648;
	mov.b64 	%fd79, {%r53, %r52};
	sub.f64 	%fd80, %fd78, %fd79;
	fma.rn.f64 	%fd81, %fd80, 0d3FE62E42FEFA39EF, %fd62;
	fma.rn.f64 	%fd82, %fd80, 0dBFE62E42FEFA39EF, %fd81;
	sub.f64 	%fd83, %fd82, %fd62;
	sub.f64 	%fd84, %fd77, %fd83;
	fma.rn.f64 	%fd85, %fd80, 0d3C7ABC9E3B39803F, %fd84;
	add.f64 	%fd95, %fd81, %fd85;
	bra.uni 	$L__BB0_17;
$L__BB0_16:
	fma.rn.f64 	%fd53, %fd93, 0d7FF0000000000000, 0d7FF0000000000000;
	{
	.reg .b32 %temp; 
	mov.b64 	{%temp, %r43}, %fd93;
	}
	and.b32  	%r44, %r43, 2147483647;
	setp.eq.s32 	%p9, %r44, 0;
	selp.f64 	%fd95, 0dFFF0000000000000, %fd53, %p9;
$L__BB0_17:
	mov.f64 	%fd86, 0d3FF0000000000000;
	sub.f64 	%fd87, %fd86, %fd95;
	mul.f64 	%fd88, %fd87, 0dBFE0000000000000;
	fma.rn.f64 	%fd89, %fd92, 0dBFE0000000000000, %fd88;
	add.s64 	%rd8, %rd1, %rd5;
	st.global.f64 	[%rd8], %fd89;
$L__BB0_18:
	ret;

}


// ===== COMPILED SASS (sm_100) =====

	.target	sm_100

	.elftype	@"ET_EXEC"


//--------------------- .note.nv.tkinfo           --------------------------
	.section	.note.nv.tkinfo,"",@"SHT_NOTE"
	.sectionflags	@"SHF_NOTE_NV_TKINFO"
	.tkinfo
        /*0018*/ 	.word	0x00000002
        /*0030*/ 	.string	""
        /*0030*/ 	.string	"ptxas"
        /*0030*/ 	.string	"Cuda compilation tools, release 13.0, V13.0.88"
        /*0030*/ 	.string	"Build cuda_13.0.r13.0/compiler.36424714_0"
        /*0030*/ 	.string	"-arch sm_100 -m 64 "



//--------------------- .note.nv.cuinfo           --------------------------
	.section	.note.nv.cuinfo,"",@"SHT_NOTE"
	.sectionflags	@"SHF_NOTE_NV_CUINFO"
        /*0018*/ 	.short	0x0002
        /*001a*/ 	.short	0x0064
        /*001c*/ 	.short	0x0082
	.zero		2


//--------------------- .nv.info                  --------------------------
	.section	.nv.info,"",@"SHT_CUDA_INFO"
	.align	4


	//----- nvinfo : EIATTR_REGCOUNT
	.align		4
        /*0000*/ 	.byte	0x04, 0x2f
        /*0002*/ 	.short	(.L_1 - .L_0)
	.align		4
.L_0:
        /*0004*/ 	.word	index@(alex)
        /*0008*/ 	.word	0x00000014


	//----- nvinfo : EIATTR_FRAME_SIZE
	.align		4
.L_1:
        /*000c*/ 	.byte	0x04, 0x11
        /*000e*/ 	.short	(.L_3 - .L_2)
	.align		4
.L_2:
        /*0010*/ 	.word	index@(alex)
        /*0014*/ 	.word	0x00000000


	//----- nvinfo : EIATTR_MIN_STACK_SIZE
	.align		4
.L_3:
        /*0018*/ 	.byte	0x04, 0x12
        /*001a*/ 	.short	(.L_5 - .L_4)
	.align		4
.L_4:
        /*001c*/ 	.word	index@(alex)
        /*0020*/ 	.word	0x00000000
.L_5:


//--------------------- .nv.compat                --------------------------
	.section	.nv.compat,"",@"SHT_CUDA_COMPAT_INFO"
	.align	4
        /*0000*/ 	.byte	0x02, 0x09, 0x00, 0x00, 0x02, 0x02, 0x01, 0x00, 0x02, 0x05, 0x05, 0x00, 0x03, 0x07, 0x01, 0x01
        /*0010*/ 	.byte	0x02, 0x03, 0x00, 0x00, 0x02, 0x06, 0x01, 0x00, 0x04, 0x0b, 0x08, 0x00, 0x01, 0x00, 0x00, 0x00
        /*0020*/ 	.byte	0x00, 0x00, 0x00, 0x00


//--------------------- .nv.info.alex             --------------------------
	.section	.nv.info.alex,"",@"SHT_CUDA_INFO"
	.sectionflags	@""
	.align	4


	//----- nvinfo : EIATTR_CUDA_API_VERSION
	.align		4
        /*0000*/ 	.byte	0x04, 0x37
        /*0002*/ 	.short	(.L_7 - .L_6)
.L_6:
        /*0004*/ 	.word	0x00000082


	//----- nvinfo : EIATTR_KPARAM_INFO
	.align		4
.L_7:
        /*0008*/ 	.byte	0x04, 0x17
        /*000a*/ 	.short	(.L_9 - .L_8)
.L_8:
        /*000c*/ 	.word	0x00000000
        /*0010*/ 	.short	0x0002
        /*0012*/ 	.short	0x0010
        /*0014*/ 	.byte	0x00, 0xf5, 0x21, 0x00


	//----- nvinfo : EIATTR_KPARAM_INFO
	.align		4
.L_9:
        /*0018*/ 	.byte	0x04, 0x17
        /*001a*/ 	.short	(.L_11 - .L_10)
.L_10:
        /*001c*/ 	.word	0x00000000
        /*0020*/ 	.short	0x0001
        /*0022*/ 	.short	0x0008
        /*0024*/ 	.byte	0x00, 0xf5, 0x21, 0x00


	//----- nvinfo : EIATTR_KPARAM_INFO
	.align		4
.L_11:
        /*0028*/ 	.byte	0x04, 0x17
        /*002a*/ 	.short	(.L_13 - .L_12)
.L_12:
        /*002c*/ 	.word	0x00000000
        /*0030*/ 	.short	0x0000
        /*0032*/ 	.short	0x0000
        /*0034*/ 	.byte	0x00, 0xf0, 0x11, 0x00


	//----- nvinfo : EIATTR_SPARSE_MMA_MASK
	.align		4
.L_13:
        /*0038*/ 	.byte	0x03, 0x50
        /*003a*/ 	.short	0x0000


	//----- nvinfo : EIATTR_MAXREG_COUNT
	.align		4
        /*003c*/ 	.byte	0x03, 0x1b
        /*003e*/ 	.short	0x00ff


	//----- nvinfo : EIATTR_MERCURY_ISA_VERSION
	.align		4
        /*0040*/ 	.byte	0x03, 0x5f
        /*0042*/ 	.short	0x0101


	//----- nvinfo : EIATTR_VRC_CTA_INIT_COUNT
	.align		4
        /*0044*/ 	.byte	0x02, 0x4a
	.zero		1
	.zero		1


	//----- nvinfo : EIATTR_EXIT_INSTR_OFFSETS
	.align		4
        /*0048*/ 	.byte	0x04, 0x1c
        /*004a*/ 	.short	(.L_15 - .L_14)


	//   ....[0]....
.L_14:
        /*004c*/ 	.word	0x00000070


	//   ....[1]....
        /*0050*/ 	.word	0x00000100


	//   ....[2]....
        /*0054*/ 	.word	0x00000a00


	//----- nvinfo : EIATTR_CRS_STACK_SIZE
	.align		4
.L_15:
        /*0058*/ 	.byte	0x04, 0x1e
        /*005a*/ 	.short	(.L_17 - .L_16)
.L_16:
        /*005c*/ 	.word	0x00000000


	//----- nvinfo : EIATTR_CBANK_PARAM_SIZE
	.align		4
.L_17:
        /*0060*/ 	.byte	0x03, 0x19
        /*0062*/ 	.short	0x0018


	//----- nvinfo : EIATTR_PARAM_CBANK
	.align		4
        /*0064*/ 	.byte	0x04, 0x0a
        /*0066*/ 	.short	(.L_19 - .L_18)
	.align		4
.L_18:
        /*0068*/ 	.word	index@(.nv.constant0.alex)
        /*006c*/ 	.short	0x0380
        /*006e*/ 	.short	0x0018


	//----- nvinfo : EIATTR_SW_WAR
	.align		4
.L_19:
        /*0070*/ 	.byte	0x04, 0x36
        /*0072*/ 	.short	(.L_21 - .L_20)
.L_20:
        /*0074*/ 	.word	0x00000008
.L_21:


//--------------------- .nv.callgraph             --------------------------
	.section	.nv.callgraph,"",@"SHT_CUDA_CALLGRAPH"
	.align	4
	.sectionentsize	8
	.align		4
        /*0000*/ 	.word	0x00000000
	.align		4
        /*0004*/ 	.word	0xffffffff
	.align		4
        /*0008*/ 	.word	0x00000000
	.align		4
        /*000c*/ 	.word	0xfffffffe
	.align		4
        /*0010*/ 	.word	0x00000000
	.align		4
        /*0014*/ 	.word	0xfffffffd
	.align		4
        /*0018*/ 	.word	0x00000000
	.align		4
        /*001c*/ 	.word	0xfffffffc


//--------------------- .text.alex                --------------------------
	.section	.text.alex,"ax",@progbits
	.align	128
        .global         alex
        .type           alex,@function
        .size           alex,(.L_x_4 - alex)
        .other          alex,@"STO_CUDA_ENTRY STV_DEFAULT"
alex:
.text.alex:
[----:B------:R-:W-:Y:S01]  /*0000*/  LDC R1, c[0x0][0x37c] ;  /* 0x0000df00ff017b82 */ /* 0x000fe20000000800 */
[----:B------:R-:W0:Y:S07]  /*0010*/  S2R R0, SR_TID.X ;  /* 0x0000000000007919 */ /* 0x000e2e0000002100 */
[----:B------:R-:W0:Y:S01]  /*0020*/  S2UR UR4, SR_CTAID.X ;  /* 0x00000000000479c3 */ /* 0x000e220000002500 */
[----:B------:R-:W1:Y:S07]  /*0030*/  LDCU UR5, c[0x0][0x380] ;  /* 0x00007000ff0577ac */ /* 0x000e6e0008000800 */
[----:B------:R-:W0:Y:S02]  /*0040*/  LDC R3, c[0x0][0x360] ;  /* 0x0000d800ff037b82 */ /* 0x000e240000000800 */
[----:B0-----:R-:W-:-:S05]  /*0050*/  IMAD R0, R3, UR4, R0 ;  /* 0x0000000403007c24 */ /* 0x001fca000f8e0200 */
[----:B-1----:R-:W-:-:S13]  /*0060*/  ISETP.GE.AND P0, PT, R0, UR5, PT ;  /* 0x0000000500007c0c */ /* 0x002fda000bf06270 */
[----:B------:R-:W-:Y:S05]  /*0070*/  @P0 EXIT ;  /* 0x000000000000094d */ /* 0x000fea0003800000 */
[----:B------:R-:W0:Y:S01]  /*0080*/  LDC.64 R2, c[0x0][0x388] ;  /* 0x0000e200ff027b82 */ /* 0x000e220000000a00 */
[----:B------:R-:W1:Y:S01]  /*0090*/  LDCU.64 UR4, c[0x0][0x358] ;  /* 0x00006b00ff0477ac */ /* 0x000e620008000a00 */
[----:B0-----:R-:W-:-:S06]  /*00a0*/  IMAD.WIDE R2, R0, 0x8, R2 ;  /* 0x0000000800027825 */ /* 0x001fcc00078e0202 */
[----:B-1----:R-:W2:Y:S02]  /*00b0*/  LDG.E.64 R2, desc[UR4][R2.64] ;  /* 0x0000000402027981 */ /* 0x002ea4000c1e1b00 */
[----:B--2---:R-:W-:-:S14]  /*00c0*/  DSETP.GT.AND P0, PT, R2, -0.5, PT ;  /* 0xbfe000000200742a */ /* 0x004fdc0003f04000 */
[----:B------:R-:W0:Y:S02]  /*00d0*/  @P0 LDC.64 R4, c[0x0][0x390] ;  /* 0x0000e400ff040b82 */ /* 0x000e240000000a00 */
[----:B0-----:R-:W-:-:S05]  /*00e0*/  @P0 IMAD.WIDE R4, R0, 0x8, R4 ;  /* 0x0000000800040825 */ /* 0x001fca00078e0204 */
[----:B------:R0:W-:Y:S01]  /*00f0*/  @P0 STG.E.64 desc[UR4][R4.64], R2 ;  /* 0x0000000204000986 */ /* 0x0001e2000c101b04 */
[----:B------:R-:W-:Y:S05]  /*0100*/  @P0 EXIT ;  /* 0x000000000000094d */ /* 0x000fea0003800000 */
[----:B------:R-:W-:Y:S01]  /*0110*/  DADD R6, -RZ, -R2 ;  /* 0x00000000ff067229 */ /* 0x000fe20000000902 */
[----:B------:R-:W-:Y:S09]  /*0120*/  BSSY.RECONVERGENT B0, `(.L_x_0) ;  /* 0x0000054000007945 */ /* 0x000ff20003800200 */
[----:B------:R-:W-:Y:S01]  /*0130*/  ISETP.GT.AND P0, PT, R7, 0xfffff, PT ;  /* 0x000fffff0700780c */ /* 0x000fe20003f04270 */
[----:B0-----:R-:W-:-:S02]  /*0140*/  IMAD.MOV.U32 R4, RZ, RZ, R6 ;  /* 0x000000ffff047224 */ /* 0x001fc400078e0006 */
[----:B------:R-:W-:-:S10]  /*0150*/  IMAD.MOV.U32 R5, RZ, RZ, R7 ;  /* 0x000000ffff057224 */ /* 0x000fd400078e0007 */
[----:B------:R-:W-:Y:S01]  /*0160*/  @!P0 DMUL R4, R2, -1.80143985094819840000e+16 ;  /* 0xc350000002048828 */ /* 0x000fe20000000000 */
[----:B------:R-:W-:-:S09]  /*0170*/  MOV R3, R7 ;  /* 0x0000000700037202 */ /* 0x000fd20000000f00 */
[----:B------:R-:W-:Y:S02]  /*0180*/  @!P0 IMAD.MOV.U32 R3, RZ, RZ, R5 ;  /* 0x000000ffff038224 */ /* 0x000fe400078e0005 */
[----:B------:R-:W-:Y:S02]  /*0190*/  @!P0 IMAD.MOV.U32 R6, RZ, RZ, R4 ;  /* 0x000000ffff068224 */ /* 0x000fe400078e0004 */
[----:B------:R-:W-:-:S05]  /*01a0*/  VIADD R2, R3, 0xffffffff ;  /* 0xffffffff03027836 */ /* 0x000fca0000000000 */
[----:B------:R-:W-:Y:S02]  /*01b0*/  ISETP.GT.U32.AND P1, PT, R2, 0x7feffffe, PT ;  /* 0x7feffffe0200780c */ /* 0x000fe40003f24070 */
[----:B------:R-:W-:Y:S01]  /*01c0*/  MOV R2, 0xfffffc01 ;  /* 0xfffffc0100027802 */ /* 0x000fe20000000f00 */
[----:B------:R-:W-:-:S10]  /*01d0*/  @!P0 IMAD.MOV.U32 R2, RZ, RZ, -0x435 ;  /* 0xfffffbcbff028424 */ /* 0x000fd400078e00ff */
[----:B------:R-:W-:Y:S05]  /*01e0*/  @P1 BRA `(.L_x_1) ;  /* 0x0000000400041947 */ /* 0x000fea0003800000 */
[----:B------:R-:W-:Y:S01]  /*01f0*/  LOP3.LUT R4, R3, 0xfffff, RZ, 0xc0, !PT ;  /* 0x000fffff03047812 */ /* 0x000fe200078ec0ff */
[----:B------:R-:W-:Y:S01]  /*0200*/  IMAD.MOV.U32 R14, RZ, RZ, -0x748574fc ;  /* 0x8b7a8b04ff0e7424 */ /* 0x000fe200078e00ff */
[----:B------:R-:W-:Y:S01]  /*0210*/  UMOV UR6, 0x3ae80f1e ;  /* 0x3ae80f1e00067882 */ /* 0x000fe20000000000 */
[----:B------:R-:W-:Y:S01]  /*0220*/  IMAD.MOV.U32 R15, RZ, RZ, 0x3ed0ee25 ;  /* 0x3ed0ee25ff0f7424 */ /* 0x000fe200078e00ff */
[----:B------:R-:W-:Y:S01]  /*0230*/  LOP3.LUT R5, R4, 0x3ff00000, RZ, 0xfc, !PT ;  /* 0x3ff0000004057812 */ /* 0x000fe200078efcff */
[----:B------:R-:W-:Y:S01]  /*0240*/  UMOV UR7, 0x3eb1380b ;  /* 0x3eb1380b00077882 */ /* 0x000fe20000000000 */
[----:B------:R-:W-:Y:S01]  /*0250*/  MOV R4, R6 ;  /* 0x0000000600047202 */ /* 0x000fe20000000f00 */
[----:B------:R-:W-:Y:S01]  /*0260*/  IMAD.MOV.U32 R17, RZ, RZ, 0x43300000 ;  /* 0x43300000ff117424 */ /* 0x000fe200078e00ff */
[----:B------:R-:W-:Y:S01]  /*0270*/  ISETP.GE.U32.AND P0, PT, R5, 0x3ff6a09f, PT ;  /* 0x3ff6a09f0500780c */ /* 0x000fe20003f06070 */
[----:B------:R-:W-:Y:S01]  /*0280*/  UMOV UR8, 0x80000000 ;  /* 0x8000000000087882 */ /* 0x000fe20000000000 */
[----:B------:R-:W-:Y:S01]  /*0290*/  MOV R6, RZ ;  /* 0x000000ff00067202 */ /* 0x000fe20000000f00 */
[----:B------:R-:W-:Y:S01]  /*02a0*/  UMOV UR9, 0x43300000 ;  /* 0x4330000000097882 */ /* 0x000fe20000000000 */
[----:B------:R-:W-:-:S09]  /*02b0*/  LEA.HI R16, R3, R2, RZ, 0xc ;  /* 0x0000000203107211 */ /* 0x000fd200078f60ff */
[----:B------:R-:W-:Y:S01]  /*02c0*/  @P0 VIADD R7, R5, 0xfff00000 ;  /* 0xfff0000005070836 */ /* 0x000fe20000000000 */
[----:B------:R-:W-:-:S03]  /*02d0*/  @P0 IADD3 R16, PT, PT, R16, 0x1, RZ ;  /* 0x0000000110100810 */ /* 0x000fc60007ffe0ff */
[----:B------:R-:W-:Y:S01]  /*02e0*/  @P0 IMAD.MOV.U32 R5, RZ, RZ, R7 ;  /* 0x000000ffff050224 */ /* 0x000fe200078e0007 */
[----:B------:R-:W-:-:S05]  /*02f0*/  LOP3.LUT R16, R16, 0x80000000, RZ, 0x3c, !PT ;  /* 0x8000000010107812 */ /* 0x000fca00078e3cff */
[C---:B------:R-:W-:Y:S02]  /*0300*/  DADD R12, R4.reuse, 1 ;  /* 0x3ff00000040c7429 */ /* 0x040fe40000000000 */
[----:B------:R-:W-:-:S04]  /*0310*/  DADD R4, R4, -1 ;  /* 0xbff0000004047429 */ /* 0x000fc80000000000 */
[----:B------:R-:W0:Y:S02]  /*0320*/  MUFU.RCP64H R7, R13 ;  /* 0x0000000d00077308 */ /* 0x000e240000001800 */
[----:B0-----:R-:W-:-:S08]  /*0330*/  DFMA R8, -R12, R6, 1 ;  /* 0x3ff000000c08742b */ /* 0x001fd00000000106 */
[----:B------:R-:W-:-:S08]  /*0340*/  DFMA R8, R8, R8, R8 ;  /* 0x000000080808722b */ /* 0x000fd00000000008 */
[----:B------:R-:W-:-:S08]  /*0350*/  DFMA R6, R6, R8, R6 ;  /* 0x000000080606722b */ /* 0x000fd00000000006 */
[----:B------:R-:W-:-:S08]  /*0360*/  DMUL R8, R4, R6 ;  /* 0x0000000604087228 */ /* 0x000fd00000000000 */
[----:B------:R-:W-:-:S08]  /*0370*/  DFMA R8, R4, R6, R8 ;  /* 0x000000060408722b */ /* 0x000fd00000000008 */
[----:B------:R-:W-:Y:S02]  /*0380*/  DMUL R10, R8, R8 ;  /* 0x00000008080a7228 */ /* 0x000fe40000000000 */
[----:B------:R-:W-:-:S06]  /*0390*/  DADD R2, R4, -R8 ;  /* 0x0000000004027229 */ /* 0x000fcc0000000808 */
[----:B------:R-:W-:Y:S01]  /*03a0*/  DFMA R12, R10, UR6, R14 ;  /* 0x000000060a0c7c2b */ /* 0x000fe2000800000e */
[----:B------:R-:W-:Y:S01]  /*03b0*/  UMOV UR6, 0x9f02676f ;  /* 0x9f02676f00067882 */ /* 0x000fe20000000000 */
[----:B------:R-:W-:Y:S01]  /*03c0*/  UMOV UR7, 0x3ef3b266 ;  /* 0x3ef3b26600077882 */ /* 0x000fe20000000000 */
[----:B------:R-:W-:Y:S02]  /*03d0*/  DADD R14, R2, R2 ;  /* 0x00000000020e7229 */ /* 0x000fe40000000002 */
[----:B------:R-:W-:Y:S01]  /*03e0*/  DADD R2, R16, -UR8 ;  /* 0x8000000810027e29 */ /* 0x000fe20008000000 */
[----:B------:R-:W-:Y:S01]  /*03f0*/  UMOV UR8, 0xfefa39ef ;  /* 0xfefa39ef00087882 */ /* 0x000fe20000000000 */
[----:B------:R-:W-:Y:S01]  /*0400*/  UMOV UR9, 0x3fe62e42 ;  /* 0x3fe62e4200097882 */ /* 0x000fe20000000000 */
[----:B------:R-:W-:Y:S01]  /*0410*/  DFMA R12, R10, R12, UR6 ;  /* 0x000000060a0c7e2b */ /* 0x000fe2000800000c */
[----:B------:R-:W-:Y:S01]  /*0420*/  UMOV UR6, 0xa9ab0956 ;  /* 0xa9ab095600067882 */ /* 0x000fe20000000000 */
[----:B------:R-:W-:Y:S01]  /*0430*/  UMOV UR7, 0x3f1745cb ;  /* 0x3f1745cb00077882 */ /* 0x000fe20000000000 */
[----:B------:R-:W-:-:S02]  /*0440*/  DFMA R14, R4, -R8, R14 ;  /* 0x80000008040e722b */ /* 0x000fc4000000000e */
[----:B------:R-:W-:-:S03]  /*0450*/  DFMA R4, R2, UR8, R8 ;  /* 0x0000000802047c2b */ /* 0x000fc60008000008 */
[----:B------:R-:W-:Y:S01]  /*0460*/  DFMA R12, R10, R12, UR6 ;  /* 0x000000060a0c7e2b */ /* 0x000fe2000800000c */
[----:B------:R-:W-:Y:S01]  /*0470*/  UMOV UR6, 0x2d1b5154 ;  /* 0x2d1b515400067882 */ /* 0x000fe20000000000 */
[----:B------:R-:W-:Y:S01]  /*0480*/  UMOV UR7, 0x3f3c71c7 ;  /* 0x3f3c71c700077882 */ /* 0x000fe20000000000 */
[----:B------:R-:W-:-:S05]  /*0490*/  DMUL R14, R6, R14 ;  /* 0x0000000e060e7228 */ /* 0x000fca0000000000 */
[----:B------:R-:W-:Y:S01]  /*04a0*/  DFMA R12, R10, R12, UR6 ;  /* 0x000000060a0c7e2b */ /* 0x000fe2000800000c */
[----:B------:R-:W-:Y:S01]  /*04b0*/  UMOV UR6, 0x923be72d ;  /* 0x923be72d00067882 */ /* 0x000fe20000000000 */
[----:B------:R-:W-:-:S06]  /*04c0*/  UMOV UR7, 0x3f624924 ;  /* 0x3f62492400077882 */ /* 0x000fcc0000000000 */
        /* <DEDUP_REMOVED lines=8> */
[----:B------:R-:W-:Y:S02]  /*0550*/  UMOV UR7, 0x3fe62e42 ;  /* 0x3fe62e4200077882 */ /* 0x000fe40000000000 */
[----:B------:R-:W-:Y:S01]  /*0560*/  DFMA R16, R2, -UR6, R4 ;  /* 0x8000000602107c2b */ /* 0x000fe20008000004 */
[----:B------:R-:W-:Y:S01]  /*0570*/  UMOV UR6, 0x3b39803f ;  /* 0x3b39803f00067882 */ /* 0x000fe20000000000 */
[----:B------:R-:W-:Y:S02]  /*0580*/  UMOV UR7, 0x3c7abc9e ;  /* 0x3c7abc9e00077882 */ /* 0x000fe40000000000 */
[----:B------:R-:W-:-:S04]  /*0590*/  DMUL R12, R10, R12 ;  /* 0x0000000c0a0c7228 */ /* 0x000fc80000000000 */
[----:B------:R-:W-:-:S04]  /*05a0*/  DADD R16, -R8, R16 ;  /* 0x0000000008107229 */ /* 0x000fc80000000110 */
[----:B------:R-:W-:-:S08]  /*05b0*/  DFMA R12, R8, R12, R14 ;  /* 0x0000000c080c722b */ /* 0x000fd0000000000e */
[----:B------:R-:W-:-:S08]  /*05c0*/  DADD R12, R12, -R16 ;  /* 0x000000000c0c7229 */ /* 0x000fd00000000810 */
[----:B------:R-:W-:-:S08]  /*05d0*/  DFMA R12, R2, UR6, R12 ;  /* 0x00000006020c7c2b */ /* 0x000fd0000800000c */
[----:B------:R-:W-:Y:S01]  /*05e0*/  DADD R4, R4, R12 ;  /* 0x0000000004047229 */ /* 0x000fe2000000000c */
[----:B------:R-:W-:Y:S10]  /*05f0*/  BRA `(.L_x_2) ;  /* 0x0000000000187947 */ /* 0x000ff40003800000 */
.L_x_1:
[----:B------:R-:W-:Y:S01]  /*0600*/  MOV R2, 0x0 ;  /* 0x0000000000027802 */ /* 0x000fe20000000f00 */
[----:B------:R-:W-:Y:S01]  /*0610*/  IMAD.MOV.U32 R3, RZ, RZ, 0x7ff00000 ;  /* 0x7ff00000ff037424 */ /* 0x000fe200078e00ff */
[----:B------:R-:W-:-:S05]  /*0620*/  LOP3.LUT P0, RZ, R5, 0x7fffffff, RZ, 0xc0, !PT ;  /* 0x7fffffff05ff7812 */ /* 0x000fca000780c0ff */
[----:B------:R-:W-:-:S10]  /*0630*/  DFMA R2, R4, R2, +INF ;  /* 0x7ff000000402742b */ /* 0x000fd40000000002 */
[----:B------:R-:W-:Y:S02]  /*0640*/  FSEL R4, R2, RZ, P0 ;  /* 0x000000ff02047208 */ /* 0x000fe40000000000 */
[----:B------:R-:W-:-:S07]  /*0650*/  FSEL R5, R3, -QNAN , P0 ;  /* 0xfff0000003057808 */ /* 0x000fce0000000000 */
.L_x_2:
[----:B------:R-:W-:Y:S05]  /*0660*/  BSYNC.RECONVERGENT B0 ;  /* 0x0000000000007941 */ /* 0x000fea0003800200 */
.L_x_0:
[----:B------:R-:W0:Y:S01]  /*0670*/  MUFU.RCP64H R3, 2 ;  /* 0x4000000000037908 */ /* 0x000e220000001800 */
[----:B------:R-:W-:Y:S01]  /*0680*/  HFMA2 R2, -RZ, RZ, 0, 0 ;  /* 0x00000000ff027431 */ /* 0x000fe200000001ff */
[----:B------:R-:W-:Y:S01]  /*0690*/  MOV R6, 0x0 ;  /* 0x0000000000067802 */ /* 0x000fe20000000f00 */
[----:B------:R-:W-:Y:S01]  /*06a0*/  IMAD.MOV.U32 R7, RZ, RZ, 0x40000000 ;  /* 0x40000000ff077424 */ /* 0x000fe200078e00ff */
[----:B------:R-:W-:Y:S01]  /*06b0*/  MOV R11, 0x3ed0ee25 ;  /* 0x3ed0ee25000b7802 */ /* 0x000fe20000000f00 */
[----:B------:R-:W-:Y:S01]  /*06c0*/  IMAD.MOV.U32 R10, RZ, RZ, -0x748574fc ;  /* 0x8b7a8b04ff0a7424 */ /* 0x000fe200078e00ff */
[----:B------:R-:W-:Y:S01]  /*06d0*/  UMOV UR6, 0x3ae80f1e ;  /* 0x3ae80f1e00067882 */ /* 0x000fe20000000000 */
[----:B------:R-:W-:Y:S01]  /*06e0*/  UMOV UR7, 0x3eb1380b ;  /* 0x3eb1380b00077882 */ /* 0x000fe20000000000 */
[----:B------:R-:W-:Y:S02]  /*06f0*/  HFMA2 R17, -RZ, RZ, 1.974609375, 0.0977783203125 ;  /* 0x3fe62e42ff117431 */ /* 0x000fe400000001ff */
[----:B------:R-:W-:Y:S01]  /*0700*/  IMAD.MOV.U32 R16, RZ, RZ, -0x105c611 ;  /* 0xfefa39efff107424 */ /* 0x000fe200078e00ff */
[----:B------:R-:W-:Y:S01]  /*0710*/  UMOV UR8, 0x55555554 ;  /* 0x5555555400087882 */ /* 0x000fe20000000000 */
[----:B------:R-:W-:Y:S01]  /*0720*/  UMOV UR9, 0x3fb55555 ;  /* 0x3fb5555500097882 */ /* 0x000fe20000000000 */
[----:B0-----:R-:W-:-:S08]  /*0730*/  DFMA R6, R2, -R6, 1 ;  /* 0x3ff000000206742b */ /* 0x001fd00000000806 */
[----:B------:R-:W-:-:S08]  /*0740*/  DFMA R6, R6, R6, R6 ;  /* 0x000000060606722b */ /* 0x000fd00000000006 */
[----:B------:R-:W-:-:S08]  /*0750*/  DFMA R2, R2, R6, R2 ;  /* 0x000000060202722b */ /* 0x000fd00000000002 */
[----:B------:R-:W-:-:S08]  /*0760*/  DMUL R6, RZ, R2 ;  /* 0x00000002ff067228 */ /* 0x000fd00000000000 */
[----:B------:R-:W-:-:S08]  /*0770*/  DFMA R6, RZ, R2, R6 ;  /* 0x00000002ff06722b */ /* 0x000fd00000000006 */
[----:B------:R-:W-:Y:S02]  /*0780*/  DMUL R8, R6, R6 ;  /* 0x0000000606087228 */ /* 0x000fe40000000000 */
[----:B------:R-:W-:-:S06]  /*0790*/  DADD R12, RZ, -R6 ;  /* 0x00000000ff0c7229 */ /* 0x000fcc0000000806 */
[----:B------:R-:W-:Y:S01]  /*07a0*/  DFMA R10, R8, UR6, R10 ;  /* 0x00000006080a7c2b */ /* 0x000fe2000800000a */
[----:B------:R-:W-:Y:S01]  /*07b0*/  UMOV UR6, 0x9f02676f ;  /* 0x9f02676f00067882 */ /* 0x000fe20000000000 */
[----:B------:R-:W-:Y:S01]  /*07c0*/  UMOV UR7, 0x3ef3b266 ;  /* 0x3ef3b26600077882 */ /* 0x000fe20000000000 */
[----:B------:R-:W-:-:S05]  /*07d0*/  DADD R14, R12, R12 ;  /* 0x000000000c0e7229 */ /* 0x000fca000000000c */
[----:B------:R-:W-:Y:S01]  /*07e0*/  DFMA R10, R8, R10, UR6 ;  /* 0x00000006080a7e2b */ /* 0x000fe2000800000a */
[----:B------:R-:W-:Y:S01]  /*07f0*/  UMOV UR6, 0xa9ab0956 ;  /* 0xa9ab095600067882 */ /* 0x000fe20000000000 */
[----:B------:R-:W-:Y:S01]  /*0800*/  UMOV UR7, 0x3f1745cb ;  /* 0x3f1745cb00077882 */ /* 0x000fe20000000000 */
[----:B------:R-:W-:-:S05]  /*0810*/  DFMA R14, RZ, -R6, R14 ;  /* 0x80000006ff0e722b */ /* 0x000fca000000000e */
[----:B------:R-:W-:Y:S01]  /*0820*/  DFMA R10, R8, R10, UR6 ;  /* 0x00000006080a7e2b */ /* 0x000fe2000800000a */
[----:B------:R-:W-:Y:S01]  /*0830*/  UMOV UR6, 0x2d1b5154 ;  /* 0x2d1b515400067882 */ /* 0x000fe20000000000 */
[----:B------:R-:W-:Y:S01]  /*0840*/  UMOV UR7, 0x3f3c71c7 ;  /* 0x3f3c71c700077882 */ /* 0x000fe20000000000 */
[----:B------:R-:W-:Y:S01]  /*0850*/  DMUL R14, R2, R14 ;  /* 0x0000000e020e7228 */ /* 0x000fe20000000000 */
[----:B------:R-:W-:Y:S01]  /*0860*/  IMAD.MOV.U32 R2, RZ, RZ, 0x3b39803f ;  /* 0x3b39803fff027424 */ /* 0x000fe200078e00ff */
[----:B------:R-:W-:-:S03]  /*0870*/  MOV R3, 0x3c7abc9e ;  /* 0x3c7abc9e00037802 */ /* 0x000fc60000000f00 */
        /* <DEDUP_REMOVED lines=9> */
[----:B------:R-:W-:-:S04]  /*0910*/  DFMA R10, R16, -UR6, R6 ;  /* 0x80000006100a7c2b */ /* 0x000fc80008000006 */
[----:B------:R-:W-:-:S04]  /*0920*/  DFMA R12, R8, R12, UR8 ;  /* 0x00000008080c7e2b */ /* 0x000fc8000800000c */
[----:B------:R-:W-:-:S04]  /*0930*/  DFMA R16, -R16, -1, R10 ;  /* 0xbff000001010782b */ /* 0x000fc8000000010a */
[----:B------:R-:W-:-:S04]  /*0940*/  DMUL R12, R8, R12 ;  /* 0x0000000c080c7228 */ /* 0x000fc80000000000 */
[----:B------:R-:W-:-:S04]  /*0950*/  DADD R16, -R6, R16 ;  /* 0x0000000006107229 */ /* 0x000fc80000000110 */
[----:B------:R-:W-:-:S08]  /*0960*/  DFMA R12, R6, R12, R14 ;  /* 0x0000000c060c722b */ /* 0x000fd0000000000e */
[----:B------:R-:W-:-:S08]  /*0970*/  DADD R12, R12, -R16 ;  /* 0x000000000c0c7229 */ /* 0x000fd00000000810 */
[----:B------:R-:W-:Y:S01]  /*0980*/  DFMA R12, R2, -UR6, R12 ;  /* 0x80000006020c7c2b */ /* 0x000fe2000800000c */
[----:B------:R-:W0:Y:S07]  /*0990*/  LDC.64 R2, c[0x0][0x390] ;  /* 0x0000e400ff027b82 */ /* 0x000e2e0000000a00 */
[----:B------:R-:W-:-:S08]  /*09a0*/  DADD R12, R10, R12 ;  /* 0x000000000a0c7229 */ /* 0x000fd0000000000c */
[----:B------:R-:W-:-:S08]  /*09b0*/  DADD R12, -R12, 1 ;  /* 0x3ff000000c0c7429 */ /* 0x000fd00000000100 */
[----:B------:R-:W-:Y:S01]  /*09c0*/  DMUL R12, R12, -0.5 ;  /* 0xbfe000000c0c7828 */ /* 0x000fe20000000000 */
[----:B0-----:R-:W-:-:S07]  /*09d0*/  IMAD.WIDE R2, R0, 0x8, R2 ;  /* 0x0000000800027825 */ /* 0x001fce00078e0202 */
[----:B------:R-:W-:-:S07]  /*09e0*/  DFMA R4, R4, -0.5, R12 ;  /* 0xbfe000000404782b */ /* 0x000fce000000000c */
[----:B------:R-:W-:Y:S01]  /*09f0*/  STG.E.64 desc[UR4][R2.64], R4 ;  /* 0x0000000402007986 */ /* 0x000fe2000c101b04 */
[----:B------:R-:W-:Y:S05]  /*0a00*/  EXIT ;  /* 0x000000000000794d */ /* 0x000fea0003800000 */
.L_x_3:
[----:B------:R-:W-:-:S00]  /*0a10*/  BRA `(.L_x_3) ;  /* 0xfffffffc00fc7947 */ /* 0x000fc0000383ffff */
[----:B------:R-:W-:-:S00]  /*0a20*/  NOP ;  /* 0x0000000000007918 */ /* 0x000fc00000000000 */
        /* <DEDUP_REMOVED lines=13> */
.L_x_4:


//--------------------- .nv.shared.reserved.0     --------------------------
	.section	.nv.shared.reserved.0,"aw",@nobits
	.weak		__nv_reservedSMEM_offset_0_alias
	.size		__nv_reservedSMEM_offset_0_alias, 0, 64
	.other		__nv_reservedSMEM_offset_0_alias,@"STO_CUDA_RESERVED_SHARED STV_DEFAULT"
__nv_reservedSMEM_offset_0_alias:
	.zero		0
	.zero		64


//--------------------- .nv.constant0.alex        --------------------------
	.section	.nv.constant0.alex,"a",@progbits
	.sectionflags	@""
	.align	4
.nv.constant0.alex:
	.zero		920


//--------------------- SYMBOLS --------------------------

	.type		.nv.reservedSmem.offset0,@object
	.size		.nv.reservedSmem.offset0,0x4
